//
// Generated by NVIDIA NVVM Compiler
//
// Compiler Build ID: CL-36424714
// Cuda compilation tools, release 13.0, V13.0.88
// Based on NVVM 20.0.0
//

.version 9.0
.target sm_100
.address_size 64

	// .globl	_Z15test_atomic_addIiEvPT_S1_Pii

.visible .entry _Z15test_atomic_addIiEvPT_S1_Pii(
	.param .u64 .ptr .align 1 _Z15test_atomic_addIiEvPT_S1_Pii_param_0,
	.param .u64 .ptr .align 1 _Z15test_atomic_addIiEvPT_S1_Pii_param_1,
	.param .u64 .ptr .align 1 _Z15test_atomic_addIiEvPT_S1_Pii_param_2,
	.param .u32 _Z15test_atomic_addIiEvPT_S1_Pii_param_3
)
{
	.reg .pred 	%p<2>;
	.reg .b32 	%r<10>;
	.reg .b64 	%rd<12>;

	ld.param.u64 	%rd1, [_Z15test_atomic_addIiEvPT_S1_Pii_param_0];
	ld.param.u64 	%rd2, [_Z15test_atomic_addIiEvPT_S1_Pii_param_1];
	ld.param.u64 	%rd3, [_Z15test_atomic_addIiEvPT_S1_Pii_param_2];
	ld.param.u32 	%r2, [_Z15test_atomic_addIiEvPT_S1_Pii_param_3];
	mov.u32 	%r3, %ctaid.x;
	mov.u32 	%r4, %ntid.x;
	mov.u32 	%r5, %tid.x;
	mad.lo.s32 	%r1, %r3, %r4, %r5;
	setp.ge.s32 	%p1, %r1, %r2;
	@%p1 bra 	$L__BB0_2;
	cvta.to.global.u64 	%rd4, %rd2;
	cvta.to.global.u64 	%rd5, %rd3;
	cvta.to.global.u64 	%rd6, %rd1;
	mul.wide.s32 	%rd7, %r1, 4;
	add.s64 	%rd8, %rd4, %rd7;
	ld.global.u32 	%r6, [%rd8];
	add.s64 	%rd9, %rd5, %rd7;
	ld.global.u32 	%r7, [%rd9];
	mul.wide.s32 	%rd10, %r7, 4;
	add.s64 	%rd11, %rd6, %rd10;
	ld.global.u32 	%r8, [%rd11];
	add.s32 	%r9, %r8, %r6;
	st.global.u32 	[%rd11], %r9;
$L__BB0_2:
	ret;

}


// ===== COMPILED SASS (sm_100) =====

	.target	sm_100

	.elftype	@"ET_EXEC"


//--------------------- .note.nv.tkinfo           --------------------------
	.section	.note.nv.tkinfo,"",@"SHT_NOTE"
	.sectionflags	@"SHF_NOTE_NV_TKINFO"
	.tkinfo
        /*0018*/ 	.word	0x00000002
        /*0030*/ 	.string	""
        /*0030*/ 	.string	"ptxas"
        /*0030*/ 	.string	"Cuda compilation tools, release 13.0, V13.0.88"
        /*0030*/ 	.string	"Build cuda_13.0.r13.0/compiler.36424714_0"
        /*0030*/ 	.string	"-arch sm_100 -m 64 "



//--------------------- .note.nv.cuinfo           --------------------------
	.section	.note.nv.cuinfo,"",@"SHT_NOTE"
	.sectionflags	@"SHF_NOTE_NV_CUINFO"
        /*0018*/ 	.short	0x0002
        /*001a*/ 	.short	0x0064
        /*001c*/ 	.short	0x0082
	.zero		2


//--------------------- .nv.info                  --------------------------
	.section	.nv.info,"",@"SHT_CUDA_INFO"
	.align	4


	//----- nvinfo : EIATTR_REGCOUNT
	.align		4
        /*0000*/ 	.byte	0x04, 0x2f
        /*0002*/ 	.short	(.L_1 - .L_0)
	.align		4
.L_0:
        /*0004*/ 	.word	index@(_Z15test_atomic_addIiEvPT_S1_Pii)
        /*0008*/ 	.word	0x0000000c


	//----- nvinfo : EIATTR_FRAME_SIZE
	.align		4
.L_1:
        /*000c*/ 	.byte	0x04, 0x11
        /*000e*/ 	.short	(.L_3 - .L_2)
	.align		4
.L_2:
        /*0010*/ 	.word	index@(_Z15test_atomic_addIiEvPT_S1_Pii)
        /*0014*/ 	.word	0x00000000


	//----- nvinfo : EIATTR_MIN_STACK_SIZE
	.align		4
.L_3:
        /*0018*/ 	.byte	0x04, 0x12
        /*001a*/ 	.short	(.L_5 - .L_4)
	.align		4
.L_4:
        /*001c*/ 	.word	index@(_Z15test_atomic_addIiEvPT_S1_Pii)
        /*0020*/ 	.word	0x00000000
.L_5:


//--------------------- .nv.compat                --------------------------
	.section	.nv.compat,"",@"SHT_CUDA_COMPAT_INFO"
	.align	4
        /*0000*/ 	.byte	0x02, 0x09, 0x00, 0x00, 0x02, 0x02, 0x01, 0x00, 0x02, 0x05, 0x05, 0x00, 0x03, 0x07, 0x01, 0x01
        /*0010*/ 	.byte	0x02, 0x03, 0x00, 0x00, 0x02, 0x06, 0x01, 0x00, 0x04, 0x0b, 0x08, 0x00, 0x09, 0x00, 0x00, 0x00
        /*0020*/ 	.byte	0x00, 0x00, 0x00, 0x00


//--------------------- .nv.info._Z15test_atomic_addIiEvPT_S1_Pii --------------------------
	.section	.nv.info._Z15test_atomic_addIiEvPT_S1_Pii,"",@"SHT_CUDA_INFO"
	.sectionflags	@""
	.align	4


	//----- nvinfo : EIATTR_CUDA_API_VERSION
	.align		4
        /*0000*/ 	.byte	0x04, 0x37
        /*0002*/ 	.short	(.L_7 - .L_6)
.L_6:
        /*0004*/ 	.word	0x00000082


	//----- nvinfo : EIATTR_KPARAM_INFO
	.align		4
.L_7:
        /*0008*/ 	.byte	0x04, 0x17
        /*000a*/ 	.short	(.L_9 - .L_8)
.L_8:
        /*000c*/ 	.word	0x00000000
        /*0010*/ 	.short	0x0003
        /*0012*/ 	.short	0x0018
        /*0014*/ 	.byte	0x00, 0xf0, 0x11, 0x00


	//----- nvinfo : EIATTR_KPARAM_INFO
	.align		4
.L_9:
        /*0018*/ 	.byte	0x04, 0x17
        /*001a*/ 	.short	(.L_11 - .L_10)
.L_10:
        /*001c*/ 	.word	0x00000000
        /*0020*/ 	.short	0x0002
        /*0022*/ 	.short	0x0010
        /*0024*/ 	.byte	0x00, 0xf5, 0x21, 0x00


	//----- nvinfo : EIATTR_KPARAM_INFO
	.align		4
.L_11:
        /*0028*/ 	.byte	0x04, 0x17
        /*002a*/ 	.short	(.L_13 - .L_12)
.L_12:
        /*002c*/ 	.word	0x00000000
        /*0030*/ 	.short	0x0001
        /*0032*/ 	.short	0x0008
        /*0034*/ 	.byte	0x00, 0xf5, 0x21, 0x00


	//----- nvinfo : EIATTR_KPARAM_INFO
	.align		4
.L_13:
        /*0038*/ 	.byte	0x04, 0x17
        /*003a*/ 	.short	(.L_15 - .L_14)
.L_14:
        /*003c*/ 	.word	0x00000000
        /*0040*/ 	.short	0x0000
        /*0042*/ 	.short	0x0000
        /*0044*/ 	.byte	0x00, 0xf5, 0x21, 0x00


	//----- nvinfo : EIATTR_SPARSE_MMA_MASK
	.align		4
.L_15:
        /*0048*/ 	.byte	0x03, 0x50
        /*004a*/ 	.short	0x0000


	//----- nvinfo : EIATTR_MAXREG_COUNT
	.align		4
        /*004c*/ 	.byte	0x03, 0x1b
        /*004e*/ 	.short	0x00ff


	//----- nvinfo : EIATTR_MERCURY_ISA_VERSION
	.align		4
        /*0050*/ 	.byte	0x03, 0x5f
        /*0052*/ 	.short	0x0101


	//----- nvinfo : EIATTR_VRC_CTA_INIT_COUNT
	.align		4
        /*0054*/ 	.byte	0x02, 0x4a
	.zero		1
	.zero		1


	//----- nvinfo : EIATTR_EXIT_INSTR_OFFSETS
	.align		4
        /*0058*/ 	.byte	0x04, 0x1c
        /*005a*/ 	.short	(.L_17 - .L_16)


	//   ....[0]....
.L_16:
        /*005c*/ 	.word	0x00000070


	//   ....[1]....
        /*0060*/ 	.word	0x00000140


	//----- nvinfo : EIATTR_CBANK_PARAM_SIZE
	.align		4
.L_17:
        /*0064*/ 	.byte	0x03, 0x19
        /*0066*/ 	.short	0x001c


	//----- nvinfo : EIATTR_PARAM_CBANK
	.align		4
        /*0068*/ 	.byte	0x04, 0x0a
        /*006a*/ 	.short	(.L_19 - .L_18)
	.align		4
.L_18:
        /*006c*/ 	.word	index@(.nv.constant0._Z15test_atomic_addIiEvPT_S1_Pii)
        /*0070*/ 	.short	0x0380
        /*0072*/ 	.short	0x001c


	//----- nvinfo : EIATTR_SW_WAR
	.align		4
.L_19:
        /*0074*/ 	.byte	0x04, 0x36
        /*0076*/ 	.short	(.L_21 - .L_20)
.L_20:
        /*0078*/ 	.word	0x00000008
.L_21:


//--------------------- .nv.callgraph             --------------------------
	.section	.nv.callgraph,"",@"SHT_CUDA_CALLGRAPH"
	.align	4
	.sectionentsize	8
	.align		4
        /*0000*/ 	.word	0x00000000
	.align		4
        /*0004*/ 	.word	0xffffffff
	.align		4
        /*0008*/ 	.word	0x00000000
	.align		4
        /*000c*/ 	.word	0xfffffffe
	.align		4
        /*0010*/ 	.word	0x00000000
	.align		4
        /*0014*/ 	.word	0xfffffffd
	.align		4
        /*0018*/ 	.word	0x00000000
	.align		4
        /*001c*/ 	.word	0xfffffffc


//--------------------- .text._Z15test_atomic_addIiEvPT_S1_Pii --------------------------
	.section	.text._Z15test_atomic_addIiEvPT_S1_Pii,"ax",@progbits
	.align	128
        .global         _Z15test_atomic_addIiEvPT_S1_Pii
        .type           _Z15test_atomic_addIiEvPT_S1_Pii,@function
        .size           _Z15test_atomic_addIiEvPT_S1_Pii,(.L_x_1 - _Z15test_atomic_addIiEvPT_S1_Pii)
        .other          _Z15test_atomic_addIiEvPT_S1_Pii,@"STO_CUDA_ENTRY STV_DEFAULT"
_Z15test_atomic_addIiEvPT_S1_Pii:
.text._Z15test_atomic_addIiEvPT_S1_Pii:
[----:B------:R-:W-:Y:S01]  /*0000*/  LDC R1, c[0x0][0x37c] ;  /* 0x0000df00ff017b82 */ /* 0x000fe20000000800 */
[----:B------:R-:W0:Y:S07]  /*0010*/  S2R R0, SR_TID.X ;  /* 0x0000000000007919 */ /* 0x000e2e0000002100 */
[----:B------:R-:W0:Y:S01]  /*0020*/  S2UR UR4, SR_CTAID.X ;  /* 0x00000000000479c3 */ /* 0x000e220000002500 */
[----:B------:R-:W1:Y:S07]  /*0030*/  LDCU UR5, c[0x0][0x398] ;  /* 0x00007300ff0577ac */ /* 0x000e6e0008000800 */
[----:B------:R-:W0:Y:S02]  /*0040*/  LDC R9, c[0x0][0x360] ;  /* 0x0000d800ff097b82 */ /* 0x000e240000000800 */
[----:B0-----:R-:W-:-:S05]  /*0050*/  IMAD R9, R9, UR4, R0 ;  /* 0x0000000409097c24 */ /* 0x001fca000f8e0200 */
[----:B-1----:R-:W-:-:S13]  /*0060*/  ISETP.GE.AND P0, PT, R9, UR5, PT ;  /* 0x0000000509007c0c */ /* 0x002fda000bf06270 */
[----:B------:R-:W-:Y:S05]  /*0070*/  @P0 EXIT ;  /* 0x000000000000094d */ /* 0x000fea0003800000 */
[----:B------:R-:W0:Y:S01]  /*0080*/  LDC.64 R4, c[0x0][0x390] ;  /* 0x0000e400ff047b82 */ /* 0x000e220000000a00 */
[----:B------:R-:W1:Y:S07]  /*0090*/  LDCU.64 UR4, c[0x0][0x358] ;  /* 0x00006b00ff0477ac */ /* 0x000e6e0008000a00 */
[----:B------:R-:W2:Y:S08]  /*00a0*/  LDC.64 R2, c[0x0][0x388] ;  /* 0x0000e200ff027b82 */ /* 0x000eb00000000a00 */
[----:B------:R-:W3:Y:S01]  /*00b0*/  LDC.64 R6, c[0x0][0x380] ;  /* 0x0000e000ff067b82 */ /* 0x000ee20000000a00 */
[----:B0-----:R-:W-:-:S06]  /*00c0*/  IMAD.WIDE R4, R9, 0x4, R4 ;  /* 0x0000000409047825 */ /* 0x001fcc00078e0204 */
[----:B-1----:R-:W3:Y:S01]  /*00d0*/  LDG.E R5, desc[UR4][R4.64] ;  /* 0x0000000404057981 */ /* 0x002ee2000c1e1900 */
[----:B--2---:R-:W-:-:S06]  /*00e0*/  IMAD.WIDE R2, R9, 0x4, R2 ;  /* 0x0000000409027825 */ /* 0x004fcc00078e0202 */
[----:B------:R-:W2:Y:S01]  /*00f0*/  LDG.E R2, desc[UR4][R2.64] ;  /* 0x0000000402027981 */ /* 0x000ea2000c1e1900 */
[----:B---3--:R-:W-:-:S05]  /*0100*/  IMAD.WIDE R6, R5, 0x4, R6 ;  /* 0x0000000405067825 */ /* 0x008fca00078e0206 */
[----:B------:R-:W2:Y:S02]  /*0110*/  LDG.E R9, desc[UR4][R6.64] ;  /* 0x0000000406097981 */ /* 0x000ea4000c1e1900 */
[----:B--2---:R-:W-:-:S05]  /*0120*/  IADD3 R9, PT, PT, R2, R9, RZ ;  /* 0x0000000902097210 */ /* 0x004fca0007ffe0ff */
[----:B------:R-:W-:Y:S01]  /*0130*/  STG.E desc[UR4][R6.64], R9 ;  /* 0x0000000906007986 */ /* 0x000fe2000c101904 */
[----:B------:R-:W-:Y:S05]  /*0140*/  EXIT ;  /* 0x000000000000794d */ /* 0x000fea0003800000 */
.L_x_0:
[----:B------:R-:W-:-:S00]  /*0150*/  BRA `(.L_x_0) ;  /* 0xfffffffc00fc7947 */ /* 0x000fc0000383ffff */
[----:B------:R-:W-:-:S00]  /*0160*/  NOP ;  /* 0x0000000000007918 */ /* 0x000fc00000000000 */
        /* <DEDUP_REMOVED lines=9> */
.L_x_1:


//--------------------- .nv.shared.reserved.0     --------------------------
	.section	.nv.shared.reserved.0,"aw",@nobits
	.weak		__nv_reservedSMEM_offset_0_alias
	.size		__nv_reservedSMEM_offset_0_alias, 0, 64
	.other		__nv_reservedSMEM_offset_0_alias,@"STO_CUDA_RESERVED_SHARED STV_DEFAULT"
__nv_reservedSMEM_offset_0_alias:
	.zero		0
	.zero		64


//--------------------- .nv.constant0._Z15test_atomic_addIiEvPT_S1_Pii --------------------------
	.section	.nv.constant0._Z15test_atomic_addIiEvPT_S1_Pii,"a",@progbits
	.sectionflags	@""
	.align	4
.nv.constant0._Z15test_atomic_addIiEvPT_S1_Pii:
	.zero		924


//--------------------- SYMBOLS --------------------------

	.type		.nv.reservedSmem.offset0,@object
	.size		.nv.reservedSmem.offset0,0x4
